//
// Generated by NVIDIA NVVM Compiler
//
// Compiler Build ID: CL-36424714
// Cuda compilation tools, release 13.0, V13.0.88
// Based on NVVM 20.0.0
//

.version 9.0
.target sm_100
.address_size 64

	// .globl	append_kv_f32

.visible .entry append_kv_f32(
	.param .u64 .ptr .align 1 append_kv_f32_param_0,
	.param .u64 .ptr .align 1 append_kv_f32_param_1,
	.param .u32 append_kv_f32_param_2,
	.param .u32 append_kv_f32_param_3,
	.param .u32 append_kv_f32_param_4,
	.param .u32 append_kv_f32_param_5,
	.param .u32 append_kv_f32_param_6
)
{
	.reg .pred 	%p<2>;
	.reg .b32 	%r<20>;
	.reg .b32 	%f<2>;
	.reg .b64 	%rd<9>;

	ld.param.u64 	%rd1, [append_kv_f32_param_0];
	ld.param.u64 	%rd2, [append_kv_f32_param_1];
	ld.param.u32 	%r3, [append_kv_f32_param_2];
	ld.param.u32 	%r4, [append_kv_f32_param_4];
	ld.param.u32 	%r5, [append_kv_f32_param_5];
	ld.param.u32 	%r6, [append_kv_f32_param_6];
	mov.u32 	%r7, %ctaid.x;
	mov.u32 	%r8, %ntid.x;
	mov.u32 	%r9, %tid.x;
	mad.lo.s32 	%r1, %r7, %r8, %r9;
	mul.lo.s32 	%r2, %r5, %r4;
	mul.lo.s32 	%r10, %r2, %r6;
	setp.ge.s32 	%p1, %r1, %r10;
	@%p1 bra 	$L__BB0_2;
	cvta.to.global.u64 	%rd3, %rd2;
	cvta.to.global.u64 	%rd4, %rd1;
	div.s32 	%r11, %r1, %r2;
	mul.lo.s32 	%r12, %r11, %r2;
	sub.s32 	%r13, %r1, %r12;
	div.s32 	%r14, %r13, %r5;
	mul.lo.s32 	%r15, %r14, %r5;
	sub.s32 	%r16, %r13, %r15;
	add.s32 	%r17, %r11, %r3;
	mad.lo.s32 	%r18, %r17, %r4, %r14;
	mad.lo.s32 	%r19, %r18, %r5, %r16;
	mul.wide.s32 	%rd5, %r1, 4;
	add.s64 	%rd6, %rd3, %rd5;
	ld.global.nc.f32 	%f1, [%rd6];
	mul.wide.s32 	%rd7, %r19, 4;
	add.s64 	%rd8, %rd4, %rd7;
	st.global.f32 	[%rd8], %f1;
$L__BB0_2:
	ret;

}
	// .globl	append_kv_indirect_f32
.visible .entry append_kv_indirect_f32(
	.param .u64 .ptr .align 1 append_kv_indirect_f32_param_0,
	.param .u64 .ptr .align 1 append_kv_indirect_f32_param_1,
	.param .u64 .ptr .align 1 append_kv_indirect_f32_param_2,
	.param .u32 append_kv_indirect_f32_param_3,
	.param .u32 append_kv_indirect_f32_param_4,
	.param .u32 append_kv_indirect_f32_param_5,
	.param .u32 append_kv_indirect_f32_param_6
)
{
	.reg .pred 	%p<2>;
	.reg .b32 	%r<20>;
	.reg .b32 	%f<2>;
	.reg .b64 	%rd<11>;

	ld.param.u64 	%rd1, [append_kv_indirect_f32_param_0];
	ld.param.u64 	%rd2, [append_kv_indirect_f32_param_1];
	ld.param.u64 	%rd3, [append_kv_indirect_f32_param_2];
	ld.param.u32 	%r3, [append_kv_indirect_f32_param_4];
	ld.param.u32 	%r4, [append_kv_indirect_f32_param_5];
	ld.param.u32 	%r5, [append_kv_indirect_f32_param_6];
	mov.u32 	%r6, %ctaid.x;
	mov.u32 	%r7, %ntid.x;
	mov.u32 	%r8, %tid.x;
	mad.lo.s32 	%r1, %r6, %r7, %r8;
	mul.lo.s32 	%r2, %r4, %r3;
	mul.lo.s32 	%r9, %r2, %r5;
	setp.ge.s32 	%p1, %r1, %r9;
	@%p1 bra 	$L__BB1_2;
	cvta.to.global.u64 	%rd4, %rd3;
	cvta.to.global.u64 	%rd5, %rd2;
	cvta.to.global.u64 	%rd6, %rd1;
	ld.global.nc.u32 	%r10, [%rd4];
	div.s32 	%r11, %r1, %r2;
	mul.lo.s32 	%r12, %r11, %r2;
	sub.s32 	%r13, %r1, %r12;
	div.s32 	%r14, %r13, %r4;
	mul.lo.s32 	%r15, %r14, %r4;
	sub.s32 	%r16, %r13, %r15;
	add.s32 	%r17, %r11, %r10;
	mad.lo.s32 	%r18, %r17, %r3, %r14;
	mad.lo.s32 	%r19, %r18, %r4, %r16;
	mul.wide.s32 	%rd7, %r1, 4;
	add.s64 	%rd8, %rd5, %rd7;
	ld.global.nc.f32 	%f1, [%rd8];
	mul.wide.s32 	%rd9, %r19, 4;
	add.s64 	%rd10, %rd6, %rd9;
	st.global.f32 	[%rd10], %f1;
$L__BB1_2:
	ret;

}
	// .globl	append_kv_f16
.visible .entry append_kv_f16(
	.param .u64 .ptr .align 1 append_kv_f16_param_0,
	.param .u64 .ptr .align 1 append_kv_f16_param_1,
	.param .u32 append_kv_f16_param_2,
	.param .u32 append_kv_f16_param_3,
	.param .u32 append_kv_f16_param_4,
	.param .u32 append_kv_f16_param_5,
	.param .u32 append_kv_f16_param_6
)
{
	.reg .pred 	%p<2>;
	.reg .b16 	%rs<2>;
	.reg .b32 	%r<20>;
	.reg .b64 	%rd<9>;

	ld.param.u64 	%rd1, [append_kv_f16_param_0];
	ld.param.u64 	%rd2, [append_kv_f16_param_1];
	ld.param.u32 	%r3, [append_kv_f16_param_2];
	ld.param.u32 	%r4, [append_kv_f16_param_4];
	ld.param.u32 	%r5, [append_kv_f16_param_5];
	ld.param.u32 	%r6, [append_kv_f16_param_6];
	mov.u32 	%r7, %ctaid.x;
	mov.u32 	%r8, %ntid.x;
	mov.u32 	%r9, %tid.x;
	mad.lo.s32 	%r1, %r7, %r8, %r9;
	mul.lo.s32 	%r2, %r5, %r4;
	mul.lo.s32 	%r10, %r2, %r6;
	setp.ge.s32 	%p1, %r1, %r10;
	@%p1 bra 	$L__BB2_2;
	cvta.to.global.u64 	%rd3, %rd2;
	cvta.to.global.u64 	%rd4, %rd1;
	div.s32 	%r11, %r1, %r2;
	mul.lo.s32 	%r12, %r11, %r2;
	sub.s32 	%r13, %r1, %r12;
	div.s32 	%r14, %r13, %r5;
	mul.lo.s32 	%r15, %r14, %r5;
	sub.s32 	%r16, %r13, %r15;
	add.s32 	%r17, %r11, %r3;
	mad.lo.s32 	%r18, %r17, %r4, %r14;
	mad.lo.s32 	%r19, %r18, %r5, %r16;
	mul.wide.s32 	%rd5, %r19, 2;
	add.s64 	%rd6, %rd4, %rd5;
	mul.wide.s32 	%rd7, %r1, 2;
	add.s64 	%rd8, %rd3, %rd7;
	ld.global.nc.u16 	%rs1, [%rd8];
	st.global.u16 	[%rd6], %rs1;
$L__BB2_2:
	ret;

}
	// .globl	append_kv_indirect_f16
.visible .entry append_kv_indirect_f16(
	.param .u64 .ptr .align 1 append_kv_indirect_f16_param_0,
	.param .u64 .ptr .align 1 append_kv_indirect_f16_param_1,
	.param .u64 .ptr .align 1 append_kv_indirect_f16_param_2,
	.param .u32 append_kv_indirect_f16_param_3,
	.param .u32 append_kv_indirect_f16_param_4,
	.param .u32 append_kv_indirect_f16_param_5,
	.param .u32 append_kv_indirect_f16_param_6
)
{
	.reg .pred 	%p<2>;
	.reg .b16 	%rs<2>;
	.reg .b32 	%r<20>;
	.reg .b64 	%rd<11>;

	ld.param.u64 	%rd1, [append_kv_indirect_f16_param_0];
	ld.param.u64 	%rd2, [append_kv_indirect_f16_param_1];
	ld.param.u64 	%rd3, [append_kv_indirect_f16_param_2];
	ld.param.u32 	%r3, [append_kv_indirect_f16_param_4];
	ld.param.u32 	%r4, [append_kv_indirect_f16_param_5];
	ld.param.u32 	%r5, [append_kv_indirect_f16_param_6];
	mov.u32 	%r6, %ctaid.x;
	mov.u32 	%r7, %ntid.x;
	mov.u32 	%r8, %tid.x;
	mad.lo.s32 	%r1, %r6, %r7, %r8;
	mul.lo.s32 	%r2, %r4, %r3;
	mul.lo.s32 	%r9, %r2, %r5;
	setp.ge.s32 	%p1, %r1, %r9;
	@%p1 bra 	$L__BB3_2;
	cvta.to.global.u64 	%rd4, %rd3;
	cvta.to.global.u64 	%rd5, %rd2;
	cvta.to.global.u64 	%rd6, %rd1;
	ld.global.nc.u32 	%r10, [%rd4];
	div.s32 	%r11, %r1, %r2;
	mul.lo.s32 	%r12, %r11, %r2;
	sub.s32 	%r13, %r1, %r12;
	div.s32 	%r14, %r13, %r4;
	mul.lo.s32 	%r15, %r14, %r4;
	sub.s32 	%r16, %r13, %r15;
	add.s32 	%r17, %r11, %r10;
	mad.lo.s32 	%r18, %r17, %r3, %r14;
	mad.lo.s32 	%r19, %r18, %r4, %r16;
	mul.wide.s32 	%rd7, %r19, 2;
	add.s64 	%rd8, %rd6, %rd7;
	mul.wide.s32 	%rd9, %r1, 2;
	add.s64 	%rd10, %rd5, %rd9;
	ld.global.nc.u16 	%rs1, [%rd10];
	st.global.u16 	[%rd8], %rs1;
$L__BB3_2:
	ret;

}
	// .globl	append_kv_bf16
.visible .entry append_kv_bf16(
	.param .u64 .ptr .align 1 append_kv_bf16_param_0,
	.param .u64 .ptr .align 1 append_kv_bf16_param_1,
	.param .u32 append_kv_bf16_param_2,
	.param .u32 append_kv_bf16_param_3,
	.param .u32 append_kv_bf16_param_4,
	.param .u32 append_kv_bf16_param_5,
	.param .u32 append_kv_bf16_param_6
)
{
	.reg .pred 	%p<2>;
	.reg .b16 	%rs<2>;
	.reg .b32 	%r<20>;
	.reg .b64 	%rd<9>;

	ld.param.u64 	%rd1, [append_kv_bf16_param_0];
	ld.param.u64 	%rd2, [append_kv_bf16_param_1];
	ld.param.u32 	%r3, [append_kv_bf16_param_2];
	ld.param.u32 	%r4, [append_kv_bf16_param_4];
	ld.param.u32 	%r5, [append_kv_bf16_param_5];
	ld.param.u32 	%r6, [append_kv_bf16_param_6];
	mov.u32 	%r7, %ctaid.x;
	mov.u32 	%r8, %ntid.x;
	mov.u32 	%r9, %tid.x;
	mad.lo.s32 	%r1, %r7, %r8, %r9;
	mul.lo.s32 	%r2, %r5, %r4;
	mul.lo.s32 	%r10, %r2, %r6;
	setp.ge.s32 	%p1, %r1, %r10;
	@%p1 bra 	$L__BB4_2;
	cvta.to.global.u64 	%rd3, %rd2;
	cvta.to.global.u64 	%rd4, %rd1;
	div.s32 	%r11, %r1, %r2;
	mul.lo.s32 	%r12, %r11, %r2;
	sub.s32 	%r13, %r1, %r12;
	div.s32 	%r14, %r13, %r5;
	mul.lo.s32 	%r15, %r14, %r5;
	sub.s32 	%r16, %r13, %r15;
	add.s32 	%r17, %r11, %r3;
	mad.lo.s32 	%r18, %r17, %r4, %r14;
	mad.lo.s32 	%r19, %r18, %r5, %r16;
	mul.wide.s32 	%rd5, %r19, 2;
	add.s64 	%rd6, %rd4, %rd5;
	mul.wide.s32 	%rd7, %r1, 2;
	add.s64 	%rd8, %rd3, %rd7;
	ld.global.nc.u16 	%rs1, [%rd8];
	st.global.u16 	[%rd6], %rs1;
$L__BB4_2:
	ret;

}
	// .globl	append_kv_indirect_bf16
.visible .entry append_kv_indirect_bf16(
	.param .u64 .ptr .align 1 append_kv_indirect_bf16_param_0,
	.param .u64 .ptr .align 1 append_kv_indirect_bf16_param_1,
	.param .u64 .ptr .align 1 append_kv_indirect_bf16_param_2,
	.param .u32 append_kv_indirect_bf16_param_3,
	.param .u32 append_kv_indirect_bf16_param_4,
	.param .u32 append_kv_indirect_bf16_param_5,
	.param .u32 append_kv_indirect_bf16_param_6
)
{
	.reg .pred 	%p<2>;
	.reg .b16 	%rs<2>;
	.reg .b32 	%r<20>;
	.reg .b64 	%rd<11>;

	ld.param.u64 	%rd1, [append_kv_indirect_bf16_param_0];
	ld.param.u64 	%rd2, [append_kv_indirect_bf16_param_1];
	ld.param.u64 	%rd3, [append_kv_indirect_bf16_param_2];
	ld.param.u32 	%r3, [append_kv_indirect_bf16_param_4];
	ld.param.u32 	%r4, [append_kv_indirect_bf16_param_5];
	ld.param.u32 	%r5, [append_kv_indirect_bf16_param_6];
	mov.u32 	%r6, %ctaid.x;
	mov.u32 	%r7, %ntid.x;
	mov.u32 	%r8, %tid.x;
	mad.lo.s32 	%r1, %r6, %r7, %r8;
	mul.lo.s32 	%r2, %r4, %r3;
	mul.lo.s32 	%r9, %r2, %r5;
	setp.ge.s32 	%p1, %r1, %r9;
	@%p1 bra 	$L__BB5_2;
	cvta.to.global.u64 	%rd4, %rd3;
	cvta.to.global.u64 	%rd5, %rd2;
	cvta.to.global.u64 	%rd6, %rd1;
	ld.global.nc.u32 	%r10, [%rd4];
	div.s32 	%r11, %r1, %r2;
	mul.lo.s32 	%r12, %r11, %r2;
	sub.s32 	%r13, %r1, %r12;
	div.s32 	%r14, %r13, %r4;
	mul.lo.s32 	%r15, %r14, %r4;
	sub.s32 	%r16, %r13, %r15;
	add.s32 	%r17, %r11, %r10;
	mad.lo.s32 	%r18, %r17, %r3, %r14;
	mad.lo.s32 	%r19, %r18, %r4, %r16;
	mul.wide.s32 	%rd7, %r19, 2;
	add.s64 	%rd8, %rd6, %rd7;
	mul.wide.s32 	%rd9, %r1, 2;
	add.s64 	%rd10, %rd5, %rd9;
	ld.global.nc.u16 	%rs1, [%rd10];
	st.global.u16 	[%rd8], %rs1;
$L__BB5_2:
	ret;

}


// ===== COMPILED SASS (sm_100) =====

	.target	sm_100

	.elftype	@"ET_EXEC"


//--------------------- .note.nv.tkinfo           --------------------------
	.section	.note.nv.tkinfo,"",@"SHT_NOTE"
	.sectionflags	@"SHF_NOTE_NV_TKINFO"
	.tkinfo
        /*0018*/ 	.word	0x00000002
        /*0030*/ 	.string	""
        /*0030*/ 	.string	"ptxas"
        /*0030*/ 	.string	"Cuda compilation tools, release 13.0, V13.0.88"
        /*0030*/ 	.string	"Build cuda_13.0.r13.0/compiler.36424714_0"
        /*0030*/ 	.string	"-arch sm_100 -m 64 "



//--------------------- .note.nv.cuinfo           --------------------------
	.section	.note.nv.cuinfo,"",@"SHT_NOTE"
	.sectionflags	@"SHF_NOTE_NV_CUINFO"
        /*0018*/ 	.short	0x0002
        /*001a*/ 	.short	0x0064
        /*001c*/ 	.short	0x0082
	.zero		2


//--------------------- .nv.info                  --------------------------
	.section	.nv.info,"",@"SHT_CUDA_INFO"
	.align	4


	//----- nvinfo : EIATTR_REGCOUNT
	.align		4
        /*0000*/ 	.byte	0x04, 0x2f
        /*0002*/ 	.short	(.L_1 - .L_0)
	.align		4
.L_0:
        /*0004*/ 	.word	index@(append_kv_f32)
        /*0008*/ 	.word	0x00000010


	//----- nvinfo : EIATTR_FRAME_SIZE
	.align		4
.L_1:
        /*000c*/ 	.byte	0x04, 0x11
        /*000e*/ 	.short	(.L_3 - .L_2)
	.align		4
.L_2:
        /*0010*/ 	.word	index@(append_kv_f32)
        /*0014*/ 	.word	0x00000000


	//----- nvinfo : EIATTR_REGCOUNT
	.align		4
.L_3:
        /*0018*/ 	.byte	0x04, 0x2f
        /*001a*/ 	.short	(.L_5 - .L_4)
	.align		4
.L_4:
        /*001c*/ 	.word	index@(append_kv_indirect_f32)
        /*0020*/ 	.word	0x00000012


	//----- nvinfo : EIATTR_FRAME_SIZE
	.align		4
.L_5:
        /*0024*/ 	.byte	0x04, 0x11
        /*0026*/ 	.short	(.L_7 - .L_6)
	.align		4
.L_6:
        /*0028*/ 	.word	index@(append_kv_indirect_f32)
        /*002c*/ 	.word	0x00000000


	//----- nvinfo : EIATTR_REGCOUNT
	.align		4
.L_7:
        /*0030*/ 	.byte	0x04, 0x2f
        /*0032*/ 	.short	(.L_9 - .L_8)
	.align		4
.L_8:
        /*0034*/ 	.word	index@(append_kv_f16)
        /*0038*/ 	.word	0x00000010


	//----- nvinfo : EIATTR_FRAME_SIZE
	.align		4
.L_9:
        /*003c*/ 	.byte	0x04, 0x11
        /*003e*/ 	.short	(.L_11 - .L_10)
	.align		4
.L_10:
        /*0040*/ 	.word	index@(append_kv_f16)
        /*0044*/ 	.word	0x00000000


	//----- nvinfo : EIATTR_REGCOUNT
	.align		4
.L_11:
        /*0048*/ 	.byte	0x04, 0x2f
        /*004a*/ 	.short	(.L_13 - .L_12)
	.align		4
.L_12:
        /*004c*/ 	.word	index@(append_kv_indirect_f16)
        /*0050*/ 	.word	0x00000012


	//----- nvinfo : EIATTR_FRAME_SIZE
	.align		4
.L_13:
        /*0054*/ 	.byte	0x04, 0x11
        /*0056*/ 	.short	(.L_15 - .L_14)
	.align		4
.L_14:
        /*0058*/ 	.word	index@(append_kv_indirect_f16)
        /*005c*/ 	.word	0x00000000


	//----- nvinfo : EIATTR_REGCOUNT
	.align		4
.L_15:
        /*0060*/ 	.byte	0x04, 0x2f
        /*0062*/ 	.short	(.L_17 - .L_16)
	.align		4
.L_16:
        /*0064*/ 	.word	index@(append_kv_bf16)
        /*0068*/ 	.word	0x00000010


	//----- nvinfo : EIATTR_FRAME_SIZE
	.align		4
.L_17:
        /*006c*/ 	.byte	0x04, 0x11
        /*006e*/ 	.short	(.L_19 - .L_18)
	.align		4
.L_18:
        /*0070*/ 	.word	index@(append_kv_bf16)
        /*0074*/ 	.word	0x00000000


	//----- nvinfo : EIATTR_REGCOUNT
	.align		4
.L_19:
        /*0078*/ 	.byte	0x04, 0x2f
        /*007a*/ 	.short	(.L_21 - .L_20)
	.align		4
.L_20:
        /*007c*/ 	.word	index@(append_kv_indirect_bf16)
        /*0080*/ 	.word	0x00000012


	//----- nvinfo : EIATTR_FRAME_SIZE
	.align		4
.L_21:
        /*0084*/ 	.byte	0x04, 0x11
        /*0086*/ 	.short	(.L_23 - .L_22)
	.align		4
.L_22:
        /*0088*/ 	.word	index@(append_kv_indirect_bf16)
        /*008c*/ 	.word	0x00000000


	//----- nvinfo : EIATTR_MIN_STACK_SIZE
	.align		4
.L_23:
        /*0090*/ 	.byte	0x04, 0x12
        /*0092*/ 	.short	(.L_25 - .L_24)
	.align		4
.L_24:
        /*0094*/ 	.word	index@(append_kv_indirect_bf16)
        /*0098*/ 	.word	0x00000000


	//----- nvinfo : EIATTR_MIN_STACK_SIZE
	.align		4
.L_25:
        /*009c*/ 	.byte	0x04, 0x12
        /*009e*/ 	.short	(.L_27 - .L_26)
	.align		4
.L_26:
        /*00a0*/ 	.word	index@(append_kv_bf16)
        /*00a4*/ 	.word	0x00000000


	//----- nvinfo : EIATTR_MIN_STACK_SIZE
	.align		4
.L_27:
        /*00a8*/ 	.byte	0x04, 0x12
        /*00aa*/ 	.short	(.L_29 - .L_28)
	.align		4
.L_28:
        /*00ac*/ 	.word	index@(append_kv_indirect_f16)
        /*00b0*/ 	.word	0x00000000


	//----- nvinfo : EIATTR_MIN_STACK_SIZE
	.align		4
.L_29:
        /*00b4*/ 	.byte	0x04, 0x12
        /*00b6*/ 	.short	(.L_31 - .L_30)
	.align		4
.L_30:
        /*00b8*/ 	.word	index@(append_kv_f16)
        /*00bc*/ 	.word	0x00000000


	//----- nvinfo : EIATTR_MIN_STACK_SIZE
	.align		4
.L_31:
        /*00c0*/ 	.byte	0x04, 0x12
        /*00c2*/ 	.short	(.L_33 - .L_32)
	.align		4
.L_32:
        /*00c4*/ 	.word	index@(append_kv_indirect_f32)
        /*00c8*/ 	.word	0x00000000


	//----- nvinfo : EIATTR_MIN_STACK_SIZE
	.align		4
.L_33:
        /*00cc*/ 	.byte	0x04, 0x12
        /*00ce*/ 	.short	(.L_35 - .L_34)
	.align		4
.L_34:
        /*00d0*/ 	.word	index@(append_kv_f32)
        /*00d4*/ 	.word	0x00000000
.L_35:


//--------------------- .nv.compat                --------------------------
	.section	.nv.compat,"",@"SHT_CUDA_COMPAT_INFO"
	.align	4
        /*0000*/ 	.byte	0x02, 0x09, 0x00, 0x00, 0x02, 0x02, 0x01, 0x00, 0x02, 0x05, 0x05, 0x00, 0x03, 0x07, 0x01, 0x01
        /*0010*/ 	.byte	0x02, 0x03, 0x00, 0x00, 0x02, 0x06, 0x01, 0x00, 0x04, 0x0b, 0x08, 0x00, 0x09, 0x00, 0x00, 0x00
        /*0020*/ 	.byte	0x00, 0x00, 0x00, 0x00


//--------------------- .nv.info.append_kv_indirect_bf16 --------------------------
	.section	.nv.info.append_kv_indirect_bf16,"",@"SHT_CUDA_INFO"
	.sectionflags	@""
	.align	4


	//----- nvinfo : EIATTR_CUDA_API_VERSION
	.align		4
        /*0000*/ 	.byte	0x04, 0x37
        /*0002*/ 	.short	(.L_37 - .L_36)
.L_36:
        /*0004*/ 	.word	0x00000082


	//----- nvinfo : EIATTR_KPARAM_INFO
	.align		4
.L_37:
        /*0008*/ 	.byte	0x04, 0x17
        /*000a*/ 	.short	(.L_39 - .L_38)
.L_38:
        /*000c*/ 	.word	0x00000000
        /*0010*/ 	.short	0x0006
        /*0012*/ 	.short	0x0024
        /*0014*/ 	.byte	0x00, 0xf0, 0x11, 0x00


	//----- nvinfo : EIATTR_KPARAM_INFO
	.align		4
.L_39:
        /*0018*/ 	.byte	0x04, 0x17
        /*001a*/ 	.short	(.L_41 - .L_40)
.L_40:
        /*001c*/ 	.word	0x00000000
        /*0020*/ 	.short	0x0005
        /*0022*/ 	.short	0x0020
        /*0024*/ 	.byte	0x00, 0xf0, 0x11, 0x00


	//----- nvinfo : EIATTR_KPARAM_INFO
	.align		4
.L_41:
        /*0028*/ 	.byte	0x04, 0x17
        /*002a*/ 	.short	(.L_43 - .L_42)
.L_42:
        /*002c*/ 	.word	0x00000000
        /*0030*/ 	.short	0x0004
        /*0032*/ 	.short	0x001c
        /*0034*/ 	.byte	0x00, 0xf0, 0x11, 0x00


	//----- nvinfo : EIATTR_KPARAM_INFO
	.align		4
.L_43:
        /*0038*/ 	.byte	0x04, 0x17
        /*003a*/ 	.short	(.L_45 - .L_44)
.L_44:
        /*003c*/ 	.word	0x00000000
        /*0040*/ 	.short	0x0003
        /*0042*/ 	.short	0x0018
        /*0044*/ 	.byte	0x00, 0xf0, 0x11, 0x00


	//----- nvinfo : EIATTR_KPARAM_INFO
	.align		4
.L_45:
        /*0048*/ 	.byte	0x04, 0x17
        /*004a*/ 	.short	(.L_47 - .L_46)
.L_46:
        /*004c*/ 	.word	0x00000000
        /*0050*/ 	.short	0x0002
        /*0052*/ 	.short	0x0010
        /*0054*/ 	.byte	0x00, 0xf5, 0x21, 0x00


	//----- nvinfo : EIATTR_KPARAM_INFO
	.align		4
.L_47:
        /*0058*/ 	.byte	0x04, 0x17
        /*005a*/ 	.short	(.L_49 - .L_48)
.L_48:
        /*005c*/ 	.word	0x00000000
        /*0060*/ 	.short	0x0001
        /*0062*/ 	.short	0x0008
        /*0064*/ 	.byte	0x00, 0xf5, 0x21, 0x00


	//----- nvinfo : EIATTR_KPARAM_INFO
	.align		4
.L_49:
        /*0068*/ 	.byte	0x04, 0x17
        /*006a*/ 	.short	(.L_51 - .L_50)
.L_50:
        /*006c*/ 	.word	0x00000000
        /*0070*/ 	.short	0x0000
        /*0072*/ 	.short	0x0000
        /*0074*/ 	.byte	0x00, 0xf5, 0x21, 0x00


	//----- nvinfo : EIATTR_SPARSE_MMA_MASK
	.align		4
.L_51:
        /*0078*/ 	.byte	0x03, 0x50
        /*007a*/ 	.short	0x0000


	//----- nvinfo : EIATTR_MAXREG_COUNT
	.align		4
        /*007c*/ 	.byte	0x03, 0x1b
        /*007e*/ 	.short	0x00ff


	//----- nvinfo : EIATTR_MERCURY_ISA_VERSION
	.align		4
        /*0080*/ 	.byte	0x03, 0x5f
        /*0082*/ 	.short	0x0101


	//----- nvinfo : EIATTR_VRC_CTA_INIT_COUNT
	.align		4
        /*0084*/ 	.byte	0x02, 0x4a
	.zero		1
	.zero		1


	//----- nvinfo : EIATTR_EXIT_INSTR_OFFSETS
	.align		4
        /*0088*/ 	.byte	0x04, 0x1c
        /*008a*/ 	.short	(.L_53 - .L_52)


	//   ....[0]....
.L_52:
        /*008c*/ 	.word	0x000000a0


	//   ....[1]....
        /*0090*/ 	.word	0x000004c0


	//----- nvinfo : EIATTR_CBANK_PARAM_SIZE
	.align		4
.L_53:
        /*0094*/ 	.byte	0x03, 0x19
        /*0096*/ 	.short	0x0028


	//----- nvinfo : EIATTR_PARAM_CBANK
	.align		4
        /*0098*/ 	.byte	0x04, 0x0a
        /*009a*/ 	.short	(.L_55 - .L_54)
	.align		4
.L_54:
        /*009c*/ 	.word	index@(.nv.constant0.append_kv_indirect_bf16)
        /*00a0*/ 	.short	0x0380
        /*00a2*/ 	.short	0x0028


	//----- nvinfo : EIATTR_SW_WAR
	.align		4
.L_55:
        /*00a4*/ 	.byte	0x04, 0x36
        /*00a6*/ 	.short	(.L_57 - .L_56)
.L_56:
        /*00a8*/ 	.word	0x00000008
.L_57:


//--------------------- .nv.info.append_kv_bf16   --------------------------
	.section	.nv.info.append_kv_bf16,"",@"SHT_CUDA_INFO"
	.sectionflags	@""
	.align	4


	//----- nvinfo : EIATTR_CUDA_API_VERSION
	.align		4
        /*0000*/ 	.byte	0x04, 0x37
        /*0002*/ 	.short	(.L_59 - .L_58)
.L_58:
        /*0004*/ 	.word	0x00000082


	//----- nvinfo : EIATTR_KPARAM_INFO
	.align		4
.L_59:
        /*0008*/ 	.byte	0x04, 0x17
        /*000a*/ 	.short	(.L_61 - .L_60)
.L_60:
        /*000c*/ 	.word	0x00000000
        /*0010*/ 	.short	0x0006
        /*0012*/ 	.short	0x0020
        /*0014*/ 	.byte	0x00, 0xf0, 0x11, 0x00


	//----- nvinfo : EIATTR_KPARAM_INFO
	.align		4
.L_61:
        /*0018*/ 	.byte	0x04, 0x17
        /*001a*/ 	.short	(.L_63 - .L_62)
.L_62:
        /*001c*/ 	.word	0x00000000
        /*0020*/ 	.short	0x0005
        /*0022*/ 	.short	0x001c
        /*0024*/ 	.byte	0x00, 0xf0, 0x11, 0x00


	//----- nvinfo : EIATTR_KPARAM_INFO
	.align		4
.L_63:
        /*0028*/ 	.byte	0x04, 0x17
        /*002a*/ 	.short	(.L_65 - .L_64)
.L_64:
        /*002c*/ 	.word	0x00000000
        /*0030*/ 	.short	0x0004
        /*0032*/ 	.short	0x0018
        /*0034*/ 	.byte	0x00, 0xf0, 0x11, 0x00


	//----- nvinfo : EIATTR_KPARAM_INFO
	.align		4
.L_65:
        /*0038*/ 	.byte	0x04, 0x17
        /*003a*/ 	.short	(.L_67 - .L_66)
.L_66:
        /*003c*/ 	.word	0x00000000
        /*0040*/ 	.short	0x0003
        /*0042*/ 	.short	0x0014
        /*0044*/ 	.byte	0x00, 0xf0, 0x11, 0x00


	//----- nvinfo : EIATTR_KPARAM_INFO
	.align		4
.L_67:
        /*0048*/ 	.byte	0x04, 0x17
        /*004a*/ 	.short	(.L_69 - .L_68)
.L_68:
        /*004c*/ 	.word	0x00000000
        /*0050*/ 	.short	0x0002
        /*0052*/ 	.short	0x0010
        /*0054*/ 	.byte	0x00, 0xf0, 0x11, 0x00


	//----- nvinfo : EIATTR_KPARAM_INFO
	.align		4
.L_69:
        /*0058*/ 	.byte	0x04, 0x17
        /*005a*/ 	.short	(.L_71 - .L_70)
.L_70:
        /*005c*/ 	.word	0x00000000
        /*0060*/ 	.short	0x0001
        /*0062*/ 	.short	0x0008
        /*0064*/ 	.byte	0x00, 0xf5, 0x21, 0x00


	//----- nvinfo : EIATTR_KPARAM_INFO
	.align		4
.L_71:
        /*0068*/ 	.byte	0x04, 0x17
        /*006a*/ 	.short	(.L_73 - .L_72)
.L_72:
        /*006c*/ 	.word	0x00000000
        /*0070*/ 	.short	0x0000
        /*0072*/ 	.short	0x0000
        /*0074*/ 	.byte	0x00, 0xf5, 0x21, 0x00


	//----- nvinfo : EIATTR_SPARSE_MMA_MASK
	.align		4
.L_73:
        /*0078*/ 	.byte	0x03, 0x50
        /*007a*/ 	.short	0x0000


	//----- nvinfo : EIATTR_MAXREG_COUNT
	.align		4
        /*007c*/ 	.byte	0x03, 0x1b
        /*007e*/ 	.short	0x00ff


	//----- nvinfo : EIATTR_MERCURY_ISA_VERSION
	.align		4
        /*0080*/ 	.byte	0x03, 0x5f
        /*0082*/ 	.short	0x0101


	//----- nvinfo : EIATTR_VRC_CTA_INIT_COUNT
	.align		4
        /*0084*/ 	.byte	0x02, 0x4a
	.zero		1
	.zero		1


	//----- nvinfo : EIATTR_EXIT_INSTR_OFFSETS
	.align		4
        /*0088*/ 	.byte	0x04, 0x1c
        /*008a*/ 	.short	(.L_75 - .L_74)


	//   ....[0]....
.L_74:
        /*008c*/ 	.word	0x000000a0


	//   ....[1]....
        /*0090*/ 	.word	0x000004c0


	//----- nvinfo : EIATTR_CBANK_PARAM_SIZE
	.align		4
.L_75:
        /*0094*/ 	.byte	0x03, 0x19
        /*0096*/ 	.short	0x0024


	//----- nvinfo : EIATTR_PARAM_CBANK
	.align		4
        /*0098*/ 	.byte	0x04, 0x0a
        /*009a*/ 	.short	(.L_77 - .L_76)
	.align		4
.L_76:
        /*009c*/ 	.word	index@(.nv.constant0.append_kv_bf16)
        /*00a0*/ 	.short	0x0380
        /*00a2*/ 	.short	0x0024


	//----- nvinfo : EIATTR_SW_WAR
	.align		4
.L_77:
        /*00a4*/ 	.byte	0x04, 0x36
        /*00a6*/ 	.short	(.L_79 - .L_78)
.L_78:
        /*00a8*/ 	.word	0x00000008
.L_79:


//--------------------- .nv.info.append_kv_indirect_f16 --------------------------
	.section	.nv.info.append_kv_indirect_f16,"",@"SHT_CUDA_INFO"
	.sectionflags	@""
	.align	4


	//----- nvinfo : EIATTR_CUDA_API_VERSION
	.align		4
        /*0000*/ 	.byte	0x04, 0x37
        /*0002*/ 	.short	(.L_81 - .L_80)
.L_80:
        /*0004*/ 	.word	0x00000082


	//----- nvinfo : EIATTR_KPARAM_INFO
	.align		4
.L_81:
        /*0008*/ 	.byte	0x04, 0x17
        /*000a*/ 	.short	(.L_83 - .L_82)
.L_82:
        /*000c*/ 	.word	0x00000000
        /*0010*/ 	.short	0x0006
        /*0012*/ 	.short	0x0024
        /*0014*/ 	.byte	0x00, 0xf0, 0x11, 0x00


	//----- nvinfo : EIATTR_KPARAM_INFO
	.align		4
.L_83:
        /*0018*/ 	.byte	0x04, 0x17
        /*001a*/ 	.short	(.L_85 - .L_84)
.L_84:
        /*001c*/ 	.word	0x00000000
        /*0020*/ 	.short	0x0005
        /*0022*/ 	.short	0x0020
        /*0024*/ 	.byte	0x00, 0xf0, 0x11, 0x00


	//----- nvinfo : EIATTR_KPARAM_INFO
	.align		4
.L_85:
        /*0028*/ 	.byte	0x04, 0x17
        /*002a*/ 	.short	(.L_87 - .L_86)
.L_86:
        /*002c*/ 	.word	0x00000000
        /*0030*/ 	.short	0x0004
        /*0032*/ 	.short	0x001c
        /*0034*/ 	.byte	0x00, 0xf0, 0x11, 0x00


	//----- nvinfo : EIATTR_KPARAM_INFO
	.align		4
.L_87:
        /*0038*/ 	.byte	0x04, 0x17
        /*003a*/ 	.short	(.L_89 - .L_88)
.L_88:
        /*003c*/ 	.word	0x00000000
        /*0040*/ 	.short	0x0003
        /*0042*/ 	.short	0x0018
        /*0044*/ 	.byte	0x00, 0xf0, 0x11, 0x00


	//----- nvinfo : EIATTR_KPARAM_INFO
	.align		4
.L_89:
        /*0048*/ 	.byte	0x04, 0x17
        /*004a*/ 	.short	(.L_91 - .L_90)
.L_90:
        /*004c*/ 	.word	0x00000000
        /*0050*/ 	.short	0x0002
        /*0052*/ 	.short	0x0010
        /*0054*/ 	.byte	0x00, 0xf5, 0x21, 0x00


	//----- nvinfo : EIATTR_KPARAM_INFO
	.align		4
.L_91:
        /*0058*/ 	.byte	0x04, 0x17
        /*005a*/ 	.short	(.L_93 - .L_92)
.L_92:
        /*005c*/ 	.word	0x00000000
        /*0060*/ 	.short	0x0001
        /*0062*/ 	.short	0x0008
        /*0064*/ 	.byte	0x00, 0xf5, 0x21, 0x00


	//----- nvinfo : EIATTR_KPARAM_INFO
	.align		4
.L_93:
        /*0068*/ 	.byte	0x04, 0x17
        /*006a*/ 	.short	(.L_95 - .L_94)
.L_94:
        /*006c*/ 	.word	0x00000000
        /*0070*/ 	.short	0x0000
        /*0072*/ 	.short	0x0000
        /*0074*/ 	.byte	0x00, 0xf5, 0x21, 0x00


	//----- nvinfo : EIATTR_SPARSE_MMA_MASK
	.align		4
.L_95:
        /*0078*/ 	.byte	0x03, 0x50
        /*007a*/ 	.short	0x0000


	//----- nvinfo : EIATTR_MAXREG_COUNT
	.align		4
        /*007c*/ 	.byte	0x03, 0x1b
        /*007e*/ 	.short	0x00ff


	//----- nvinfo : EIATTR_MERCURY_ISA_VERSION
	.align		4
        /*0080*/ 	.byte	0x03, 0x5f
        /*0082*/ 	.short	0x0101


	//----- nvinfo : EIATTR_VRC_CTA_INIT_COUNT
	.align		4
        /*0084*/ 	.byte	0x02, 0x4a
	.zero		1
	.zero		1


	//----- nvinfo : EIATTR_EXIT_INSTR_OFFSETS
	.align		4
        /*0088*/ 	.byte	0x04, 0x1c
        /*008a*/ 	.short	(.L_97 - .L_96)


	//   ....[0]....
.L_96:
        /*008c*/ 	.word	0x000000a0


	//   ....[1]....
        /*0090*/ 	.word	0x000004c0


	//----- nvinfo : EIATTR_CBANK_PARAM_SIZE
	.align		4
.L_97:
        /*0094*/ 	.byte	0x03, 0x19
        /*0096*/ 	.short	0x0028


	//----- nvinfo : EIATTR_PARAM_CBANK
	.align		4
        /*0098*/ 	.byte	0x04, 0x0a
        /*009a*/ 	.short	(.L_99 - .L_98)
	.align		4
.L_98:
        /*009c*/ 	.word	index@(.nv.constant0.append_kv_indirect_f16)
        /*00a0*/ 	.short	0x0380
        /*00a2*/ 	.short	0x0028


	//----- nvinfo : EIATTR_SW_WAR
	.align		4
.L_99:
        /*00a4*/ 	.byte	0x04, 0x36
        /*00a6*/ 	.short	(.L_101 - .L_100)
.L_100:
        /*00a8*/ 	.word	0x00000008
.L_101:


//--------------------- .nv.info.append_kv_f16    --------------------------
	.section	.nv.info.append_kv_f16,"",@"SHT_CUDA_INFO"
	.sectionflags	@""
	.align	4


	//----- nvinfo : EIATTR_CUDA_API_VERSION
	.align		4
        /*0000*/ 	.byte	0x04, 0x37
        /*0002*/ 	.short	(.L_103 - .L_102)
.L_102:
        /*0004*/ 	.word	0x00000082


	//----- nvinfo : EIATTR_KPARAM_INFO
	.align		4
.L_103:
        /*0008*/ 	.byte	0x04, 0x17
        /*000a*/ 	.short	(.L_105 - .L_104)
.L_104:
        /*000c*/ 	.word	0x00000000
        /*0010*/ 	.short	0x0006
        /*0012*/ 	.short	0x0020
        /*0014*/ 	.byte	0x00, 0xf0, 0x11, 0x00


	//----- nvinfo : EIATTR_KPARAM_INFO
	.align		4
.L_105:
        /*0018*/ 	.byte	0x04, 0x17
        /*001a*/ 	.short	(.L_107 - .L_106)
.L_106:
        /*001c*/ 	.word	0x00000000
        /*0020*/ 	.short	0x0005
        /*0022*/ 	.short	0x001c
        /*0024*/ 	.byte	0x00, 0xf0, 0x11, 0x00


	//----- nvinfo : EIATTR_KPARAM_INFO
	.align		4
.L_107:
        /*0028*/ 	.byte	0x04, 0x17
        /*002a*/ 	.short	(.L_109 - .L_108)
.L_108:
        /*002c*/ 	.word	0x00000000
        /*0030*/ 	.short	0x0004
        /*0032*/ 	.short	0x0018
        /*0034*/ 	.byte	0x00, 0xf0, 0x11, 0x00


	//----- nvinfo : EIATTR_KPARAM_INFO
	.align		4
.L_109:
        /*0038*/ 	.byte	0x04, 0x17
        /*003a*/ 	.short	(.L_111 - .L_110)
.L_110:
        /*003c*/ 	.word	0x00000000
        /*0040*/ 	.short	0x0003
        /*0042*/ 	.short	0x0014
        /*0044*/ 	.byte	0x00, 0xf0, 0x11, 0x00


	//----- nvinfo : EIATTR_KPARAM_INFO
	.align		4
.L_111:
        /*0048*/ 	.byte	0x04, 0x17
        /*004a*/ 	.short	(.L_113 - .L_112)
.L_112:
        /*004c*/ 	.word	0x00000000
        /*0050*/ 	.short	0x0002
        /*0052*/ 	.short	0x0010
        /*0054*/ 	.byte	0x00, 0xf0, 0x11, 0x00


	//----- nvinfo : EIATTR_KPARAM_INFO
	.align		4
.L_113:
        /*0058*/ 	.byte	0x04, 0x17
        /*005a*/ 	.short	(.L_115 - .L_114)
.L_114:
        /*005c*/ 	.word	0x00000000
        /*0060*/ 	.short	0x0001
        /*0062*/ 	.short	0x0008
        /*0064*/ 	.byte	0x00, 0xf5, 0x21, 0x00


	//----- nvinfo : EIATTR_KPARAM_INFO
	.align		4
.L_115:
        /*0068*/ 	.byte	0x04, 0x17
        /*006a*/ 	.short	(.L_117 - .L_116)
.L_116:
        /*006c*/ 	.word	0x00000000
        /*0070*/ 	.short	0x0000
        /*0072*/ 	.short	0x0000
        /*0074*/ 	.byte	0x00, 0xf5, 0x21, 0x00


	//----- nvinfo : EIATTR_SPARSE_MMA_MASK
	.align		4
.L_117:
        /*0078*/ 	.byte	0x03, 0x50
        /*007a*/ 	.short	0x0000


	//----- nvinfo : EIATTR_MAXREG_COUNT
	.align		4
        /*007c*/ 	.byte	0x03, 0x1b
        /*007e*/ 	.short	0x00ff


	//----- nvinfo : EIATTR_MERCURY_ISA_VERSION
	.align		4
        /*0080*/ 	.byte	0x03, 0x5f
        /*0082*/ 	.short	0x0101


	//----- nvinfo : EIATTR_VRC_CTA_INIT_COUNT
	.align		4
        /*0084*/ 	.byte	0x02, 0x4a
	.zero		1
	.zero		1


	//----- nvinfo : EIATTR_EXIT_INSTR_OFFSETS
	.align		4
        /*0088*/ 	.byte	0x04, 0x1c
        /*008a*/ 	.short	(.L_119 - .L_118)


	//   ....[0]....
.L_118:
        /*008c*/ 	.word	0x000000a0


	//   ....[1]....
        /*0090*/ 	.word	0x000004c0


	//----- nvinfo : EIATTR_CBANK_PARAM_SIZE
	.align		4
.L_119:
        /*0094*/ 	.byte	0x03, 0x19
        /*0096*/ 	.short	0x0024


	//----- nvinfo : EIATTR_PARAM_CBANK
	.align		4
        /*0098*/ 	.byte	0x04, 0x0a
        /*009a*/ 	.short	(.L_121 - .L_120)
	.align		4
.L_120:
        /*009c*/ 	.word	index@(.nv.constant0.append_kv_f16)
        /*00a0*/ 	.short	0x0380
        /*00a2*/ 	.short	0x0024


	//----- nvinfo : EIATTR_SW_WAR
	.align		4
.L_121:
        /*00a4*/ 	.byte	0x04, 0x36
        /*00a6*/ 	.short	(.L_123 - .L_122)
.L_122:
        /*00a8*/ 	.word	0x00000008
.L_123:


//--------------------- .nv.info.append_kv_indirect_f32 --------------------------
	.section	.nv.info.append_kv_indirect_f32,"",@"SHT_CUDA_INFO"
	.sectionflags	@""
	.align	4


	//----- nvinfo : EIATTR_CUDA_API_VERSION
	.align		4
        /*0000*/ 	.byte	0x04, 0x37
        /*0002*/ 	.short	(.L_125 - .L_124)
.L_124:
        /*0004*/ 	.word	0x00000082


	//----- nvinfo : EIATTR_KPARAM_INFO
	.align		4
.L_125:
        /*0008*/ 	.byte	0x04, 0x17
        /*000a*/ 	.short	(.L_127 - .L_126)
.L_126:
        /*000c*/ 	.word	0x00000000
        /*0010*/ 	.short	0x0006
        /*0012*/ 	.short	0x0024
        /*0014*/ 	.byte	0x00, 0xf0, 0x11, 0x00


	//----- nvinfo : EIATTR_KPARAM_INFO
	.align		4
.L_127:
        /*0018*/ 	.byte	0x04, 0x17
        /*001a*/ 	.short	(.L_129 - .L_128)
.L_128:
        /*001c*/ 	.word	0x00000000
        /*0020*/ 	.short	0x0005
        /*0022*/ 	.short	0x0020
        /*0024*/ 	.byte	0x00, 0xf0, 0x11, 0x00


	//----- nvinfo : EIATTR_KPARAM_INFO
	.align		4
.L_129:
        /*0028*/ 	.byte	0x04, 0x17
        /*002a*/ 	.short	(.L_131 - .L_130)
.L_130:
        /*002c*/ 	.word	0x00000000
        /*0030*/ 	.short	0x0004
        /*0032*/ 	.short	0x001c
        /*0034*/ 	.byte	0x00, 0xf0, 0x11, 0x00


	//----- nvinfo : EIATTR_KPARAM_INFO
	.align		4
.L_131:
        /*0038*/ 	.byte	0x04, 0x17
        /*003a*/ 	.short	(.L_133 - .L_132)
.L_132:
        /*003c*/ 	.word	0x00000000
        /*0040*/ 	.short	0x0003
        /*0042*/ 	.short	0x0018
        /*0044*/ 	.byte	0x00, 0xf0, 0x11, 0x00


	//----- nvinfo : EIATTR_KPARAM_INFO
	.align		4
.L_133:
        /*0048*/ 	.byte	0x04, 0x17
        /*004a*/ 	.short	(.L_135 - .L_134)
.L_134:
        /*004c*/ 	.word	0x00000000
        /*0050*/ 	.short	0x0002
        /*0052*/ 	.short	0x0010
        /*0054*/ 	.byte	0x00, 0xf5, 0x21, 0x00


	//----- nvinfo : EIATTR_KPARAM_INFO
	.align		4
.L_135:
        /*0058*/ 	.byte	0x04, 0x17
        /*005a*/ 	.short	(.L_137 - .L_136)
.L_136:
        /*005c*/ 	.word	0x00000000
        /*0060*/ 	.short	0x0001
        /*0062*/ 	.short	0x0008
        /*0064*/ 	.byte	0x00, 0xf5, 0x21, 0x00


	//----- nvinfo : EIATTR_KPARAM_INFO
	.align		4
.L_137:
        /*0068*/ 	.byte	0x04, 0x17
        /*006a*/ 	.short	(.L_139 - .L_138)
.L_138:
        /*006c*/ 	.word	0x00000000
        /*0070*/ 	.short	0x0000
        /*0072*/ 	.short	0x0000
        /*0074*/ 	.byte	0x00, 0xf5, 0x21, 0x00


	//----- nvinfo : EIATTR_SPARSE_MMA_MASK
	.align		4
.L_139:
        /*0078*/ 	.byte	0x03, 0x50
        /*007a*/ 	.short	0x0000


	//----- nvinfo : EIATTR_MAXREG_COUNT
	.align		4
        /*007c*/ 	.byte	0x03, 0x1b
        /*007e*/ 	.short	0x00ff


	//----- nvinfo : EIATTR_MERCURY_ISA_VERSION
	.align		4
        /*0080*/ 	.byte	0x03, 0x5f
        /*0082*/ 	.short	0x0101


	//----- nvinfo : EIATTR_VRC_CTA_INIT_COUNT
	.align		4
        /*0084*/ 	.byte	0x02, 0x4a
	.zero		1
	.zero		1


	//----- nvinfo : EIATTR_EXIT_INSTR_OFFSETS
	.align		4
        /*0088*/ 	.byte	0x04, 0x1c
        /*008a*/ 	.short	(.L_141 - .L_140)


	//   ....[0]....
.L_140:
        /*008c*/ 	.word	0x000000a0


	//   ....[1]....
        /*0090*/ 	.word	0x000004c0


	//----- nvinfo : EIATTR_CBANK_PARAM_SIZE
	.align		4
.L_141:
        /*0094*/ 	.byte	0x03, 0x19
        /*0096*/ 	.short	0x0028


	//----- nvinfo : EIATTR_PARAM_CBANK
	.align		4
        /*0098*/ 	.byte	0x04, 0x0a
        /*009a*/ 	.short	(.L_143 - .L_142)
	.align		4
.L_142:
        /*009c*/ 	.word	index@(.nv.constant0.append_kv_indirect_f32)
        /*00a0*/ 	.short	0x0380
        /*00a2*/ 	.short	0x0028


	//----- nvinfo : EIATTR_SW_WAR
	.align		4
.L_143:
        /*00a4*/ 	.byte	0x04, 0x36
        /*00a6*/ 	.short	(.L_145 - .L_144)
.L_144:
        /*00a8*/ 	.word	0x00000008
.L_145:


//--------------------- .nv.info.append_kv_f32    --------------------------
	.section	.nv.info.append_kv_f32,"",@"SHT_CUDA_INFO"
	.sectionflags	@""
	.align	4


	//----- nvinfo : EIATTR_CUDA_API_VERSION
	.align		4
        /*0000*/ 	.byte	0x04, 0x37
        /*0002*/ 	.short	(.L_147 - .L_146)
.L_146:
        /*0004*/ 	.word	0x00000082


	//----- nvinfo : EIATTR_KPARAM_INFO
	.align		4
.L_147:
        /*0008*/ 	.byte	0x04, 0x17
        /*000a*/ 	.short	(.L_149 - .L_148)
.L_148:
        /*000c*/ 	.word	0x00000000
        /*0010*/ 	.short	0x0006
        /*0012*/ 	.short	0x0020
        /*0014*/ 	.byte	0x00, 0xf0, 0x11, 0x00


	//----- nvinfo : EIATTR_KPARAM_INFO
	.align		4
.L_149:
        /*0018*/ 	.byte	0x04, 0x17
        /*001a*/ 	.short	(.L_151 - .L_150)
.L_150:
        /*001c*/ 	.word	0x00000000
        /*0020*/ 	.short	0x0005
        /*0022*/ 	.short	0x001c
        /*0024*/ 	.byte	0x00, 0xf0, 0x11, 0x00


	//----- nvinfo : EIATTR_KPARAM_INFO
	.align		4
.L_151:
        /*0028*/ 	.byte	0x04, 0x17
        /*002a*/ 	.short	(.L_153 - .L_152)
.L_152:
        /*002c*/ 	.word	0x00000000
        /*0030*/ 	.short	0x0004
        /*0032*/ 	.short	0x0018
        /*0034*/ 	.byte	0x00, 0xf0, 0x11, 0x00


	//----- nvinfo : EIATTR_KPARAM_INFO
	.align		4
.L_153:
        /*0038*/ 	.byte	0x04, 0x17
        /*003a*/ 	.short	(.L_155 - .L_154)
.L_154:
        /*003c*/ 	.word	0x00000000
        /*0040*/ 	.short	0x0003
        /*0042*/ 	.short	0x0014
        /*0044*/ 	.byte	0x00, 0xf0, 0x11, 0x00


	//----- nvinfo : EIATTR_KPARAM_INFO
	.align		4
.L_155:
        /*0048*/ 	.byte	0x04, 0x17
        /*004a*/ 	.short	(.L_157 - .L_156)
.L_156:
        /*004c*/ 	.word	0x00000000
        /*0050*/ 	.short	0x0002
        /*0052*/ 	.short	0x0010
        /*0054*/ 	.byte	0x00, 0xf0, 0x11, 0x00


	//----- nvinfo : EIATTR_KPARAM_INFO
	.align		4
.L_157:
        /*0058*/ 	.byte	0x04, 0x17
        /*005a*/ 	.short	(.L_159 - .L_158)
.L_158:
        /*005c*/ 	.word	0x00000000
        /*0060*/ 	.short	0x0001
        /*0062*/ 	.short	0x0008
        /*0064*/ 	.byte	0x00, 0xf5, 0x21, 0x00


	//----- nvinfo : EIATTR_KPARAM_INFO
	.align		4
.L_159:
        /*0068*/ 	.byte	0x04, 0x17
        /*006a*/ 	.short	(.L_161 - .L_160)
.L_160:
        /*006c*/ 	.word	0x00000000
        /*0070*/ 	.short	0x0000
        /*0072*/ 	.short	0x0000
        /*0074*/ 	.byte	0x00, 0xf5, 0x21, 0x00


	//----- nvinfo : EIATTR_SPARSE_MMA_MASK
	.align		4
.L_161:
        /*0078*/ 	.byte	0x03, 0x50
        /*007a*/ 	.short	0x0000


	//----- nvinfo : EIATTR_MAXREG_COUNT
	.align		4
        /*007c*/ 	.byte	0x03, 0x1b
        /*007e*/ 	.short	0x00ff


	//----- nvinfo : EIATTR_MERCURY_ISA_VERSION
	.align		4
        /*0080*/ 	.byte	0x03, 0x5f
        /*0082*/ 	.short	0x0101


	//----- nvinfo : EIATTR_VRC_CTA_INIT_COUNT
	.align		4
        /*0084*/ 	.byte	0x02, 0x4a
	.zero		1
	.zero		1


	//----- nvinfo : EIATTR_EXIT_INSTR_OFFSETS
	.align		4
        /*0088*/ 	.byte	0x04, 0x1c
        /*008a*/ 	.short	(.L_163 - .L_162)


	//   ....[0]....
.L_162:
        /*008c*/ 	.word	0x000000a0


	//   ....[1]....
        /*0090*/ 	.word	0x000004c0


	//----- nvinfo : EIATTR_CBANK_PARAM_SIZE
	.align		4
.L_163:
        /*0094*/ 	.byte	0x03, 0x19
        /*0096*/ 	.short	0x0024


	//----- nvinfo : EIATTR_PARAM_CBANK
	.align		4
        /*0098*/ 	.byte	0x04, 0x0a
        /*009a*/ 	.short	(.L_165 - .L_164)
	.align		4
.L_164:
        /*009c*/ 	.word	index@(.nv.constant0.append_kv_f32)
        /*00a0*/ 	.short	0x0380
        /*00a2*/ 	.short	0x0024


	//----- nvinfo : EIATTR_SW_WAR
	.align		4
.L_165:
        /*00a4*/ 	.byte	0x04, 0x36
        /*00a6*/ 	.short	(.L_167 - .L_166)
.L_166:
        /*00a8*/ 	.word	0x00000008
.L_167:


//--------------------- .nv.callgraph             --------------------------
	.section	.nv.callgraph,"",@"SHT_CUDA_CALLGRAPH"
	.align	4
	.sectionentsize	8
	.align		4
        /*0000*/ 	.word	0x00000000
	.align		4
        /*0004*/ 	.word	0xffffffff
	.align		4
        /*0008*/ 	.word	0x00000000
	.align		4
        /*000c*/ 	.word	0xfffffffe
	.align		4
        /*0010*/ 	.word	0x00000000
	.align		4
        /*0014*/ 	.word	0xfffffffd
	.align		4
        /*0018*/ 	.word	0x00000000
	.align		4
        /*001c*/ 	.word	0xfffffffc


//--------------------- .text.append_kv_indirect_bf16 --------------------------
	.section	.text.append_kv_indirect_bf16,"ax",@progbits
	.align	128
        .global         append_kv_indirect_bf16
        .type           append_kv_indirect_bf16,@function
        .size           append_kv_indirect_bf16,(.L_x_6 - append_kv_indirect_bf16)
        .other          append_kv_indirect_bf16,@"STO_CUDA_ENTRY STV_DEFAULT"
append_kv_indirect_bf16:
.text.append_kv_indirect_bf16:
[----:B------:R-:W-:Y:S01]  /*0000*/  LDC R1, c[0x0][0x37c] ;  /* 0x0000df00ff017b82 */ /* 0x000fe20000000800 */
[----:B------:R-:W0:Y:S07]  /*0010*/  S2R R0, SR_TID.X ;  /* 0x0000000000007919 */ /* 0x000e2e0000002100 */
[----:B------:R-:W1:Y:S01]  /*0020*/  LDC.64 R2, c[0x0][0x3a0] ;  /* 0x0000e800ff027b82 */ /* 0x000e620000000a00 */
[----:B------:R-:W1:Y:S07]  /*0030*/  LDCU UR6, c[0x0][0x39c] ;  /* 0x00007380ff0677ac */ /* 0x000e6e0008000800 */
[----:B------:R-:W0:Y:S08]  /*0040*/  S2UR UR4, SR_CTAID.X ;  /* 0x00000000000479c3 */ /* 0x000e300000002500 */
[----:B------:R-:W0:Y:S01]  /*0050*/  LDC R5, c[0x0][0x360] ;  /* 0x0000d800ff057b82 */ /* 0x000e220000000800 */
[----:B-1----:R-:W-:-:S02]  /*0060*/  IMAD R4, R2, UR6, RZ ;  /* 0x0000000602047c24 */ /* 0x002fc4000f8e02ff */
[----:B0-----:R-:W-:Y:S02]  /*0070*/  IMAD R5, R5, UR4, R0 ;  /* 0x0000000405057c24 */ /* 0x001fe4000f8e0200 */
[----:B------:R-:W-:-:S05]  /*0080*/  IMAD R0, R4, R3, RZ ;  /* 0x0000000304007224 */ /* 0x000fca00078e02ff */
[----:B------:R-:W-:-:S13]  /*0090*/  ISETP.GE.AND P0, PT, R5, R0, PT ;  /* 0x000000000500720c */ /* 0x000fda0003f06270 */
[----:B------:R-:W-:Y:S05]  /*00a0*/  @P0 EXIT ;  /* 0x000000000000094d */ /* 0x000fea0003800000 */
[----:B------:R-:W0:Y:S01]  /*00b0*/  LDC.64 R6, c[0x0][0x390] ;  /* 0x0000e400ff067b82 */ /* 0x000e220000000a00 */
[----:B------:R-:W0:Y:S07]  /*00c0*/  LDCU.64 UR4, c[0x0][0x358] ;  /* 0x00006b00ff0477ac */ /* 0x000e2e0008000a00 */
[----:B------:R-:W1:Y:S01]  /*00d0*/  LDC.64 R8, c[0x0][0x388] ;  /* 0x0000e200ff087b82 */ /* 0x000e620000000a00 */
[----:B0-----:R0:W2:Y:S01]  /*00e0*/  LDG.E.CONSTANT R0, desc[UR4][R6.64] ;  /* 0x0000000406007981 */ /* 0x0010a2000c1e9900 */
[----:B-1----:R-:W-:-:S05]  /*00f0*/  IMAD.WIDE R8, R5, 0x2, R8 ;  /* 0x0000000205087825 */ /* 0x002fca00078e0208 */
[----:B------:R1:W3:Y:S01]  /*0100*/  LDG.E.U16.CONSTANT R3, desc[UR4][R8.64] ;  /* 0x0000000408037981 */ /* 0x0002e2000c1e9500 */
[-C--:B------:R-:W-:Y:S02]  /*0110*/  IABS R14, R4.reuse ;  /* 0x00000004000e7213 */ /* 0x080fe40000000000 */
[----:B0-----:R-:W-:Y:S02]  /*0120*/  IABS R6, R4 ;  /* 0x0000000400067213 */ /* 0x001fe40000000000 */
[----:B------:R-:W0:Y:S01]  /*0130*/  I2F.RP R12, R14 ;  /* 0x0000000e000c7306 */ /* 0x000e220000209400 */
[----:B-1----:R-:W-:Y:S02]  /*0140*/  IABS R9, R2 ;  /* 0x0000000200097213 */ /* 0x002fe40000000000 */
[----:B------:R-:W-:-:S05]  /*0150*/  IABS R8, R5 ;  /* 0x0000000500087213 */ /* 0x000fca0000000000 */
[----:B0-----:R-:W0:Y:S02]  /*0160*/  MUFU.RCP R12, R12 ;  /* 0x0000000c000c7308 */ /* 0x001e240000001000 */
[----:B0-----:R-:W-:-:S06]  /*0170*/  VIADD R10, R12, 0xffffffe ;  /* 0x0ffffffe0c0a7836 */ /* 0x001fcc0000000000 */
[----:B------:R0:W1:Y:S02]  /*0180*/  F2I.FTZ.U32.TRUNC.NTZ R11, R10 ;  /* 0x0000000a000b7305 */ /* 0x000064000021f000 */
[----:B0-----:R-:W-:Y:S01]  /*0190*/  IMAD.MOV.U32 R10, RZ, RZ, RZ ;  /* 0x000000ffff0a7224 */ /* 0x001fe200078e00ff */
[----:B-1----:R-:W-:-:S05]  /*01a0*/  IADD3 R13, PT, PT, RZ, -R11, RZ ;  /* 0x8000000bff0d7210 */ /* 0x002fca0007ffe0ff */
[----:B------:R-:W-:-:S04]  /*01b0*/  IMAD R7, R13, R14, RZ ;  /* 0x0000000e0d077224 */ /* 0x000fc800078e02ff */
[----:B------:R-:W-:Y:S01]  /*01c0*/  IMAD.HI.U32 R11, R11, R7, R10 ;  /* 0x000000070b0b7227 */ /* 0x000fe200078e000a */
[----:B------:R-:W-:-:S03]  /*01d0*/  IADD3 R7, PT, PT, RZ, -R6, RZ ;  /* 0x80000006ff077210 */ /* 0x000fc60007ffe0ff */
[----:B------:R-:W-:Y:S02]  /*01e0*/  IMAD.MOV.U32 R6, RZ, RZ, R9 ;  /* 0x000000ffff067224 */ /* 0x000fe400078e0009 */
[----:B------:R-:W-:Y:S02]  /*01f0*/  IMAD.HI.U32 R11, R11, R8, RZ ;  /* 0x000000080b0b7227 */ /* 0x000fe400078e00ff */
[----:B------:R-:W0:Y:S02]  /*0200*/  I2F.RP R10, R6 ;  /* 0x00000006000a7306 */ /* 0x000e240000209400 */
[----:B------:R-:W-:-:S05]  /*0210*/  IMAD R7, R11, R7, R8 ;  /* 0x000000070b077224 */ /* 0x000fca00078e0208 */
[----:B------:R-:W-:Y:S01]  /*0220*/  ISETP.GT.U32.AND P2, PT, R14, R7, PT ;  /* 0x000000070e00720c */ /* 0x000fe20003f44070 */
[----:B0-----:R-:W0:-:S12]  /*0230*/  MUFU.RCP R10, R10 ;  /* 0x0000000a000a7308 */ /* 0x001e180000001000 */
[-C--:B------:R-:W-:Y:S02]  /*0240*/  @!P2 IADD3 R7, PT, PT, R7, -R14.reuse, RZ ;  /* 0x8000000e0707a210 */ /* 0x080fe40007ffe0ff */
[----:B------:R-:W-:Y:S02]  /*0250*/  @!P2 IADD3 R11, PT, PT, R11, 0x1, RZ ;  /* 0x000000010b0ba810 */ /* 0x000fe40007ffe0ff */
[----:B------:R-:W-:Y:S02]  /*0260*/  ISETP.GE.U32.AND P0, PT, R7, R14, PT ;  /* 0x0000000e0700720c */ /* 0x000fe40003f06070 */
[----:B------:R-:W-:Y:S02]  /*0270*/  LOP3.LUT R7, R5, R4, RZ, 0x3c, !PT ;  /* 0x0000000405077212 */ /* 0x000fe400078e3cff */
[----:B------:R-:W-:Y:S02]  /*0280*/  ISETP.NE.AND P2, PT, R4, RZ, PT ;  /* 0x000000ff0400720c */ /* 0x000fe40003f45270 */
[----:B------:R-:W-:Y:S01]  /*0290*/  ISETP.GE.AND P1, PT, R7, RZ, PT ;  /* 0x000000ff0700720c */ /* 0x000fe20003f26270 */
[----:B0-----:R-:W-:-:S04]  /*02a0*/  VIADD R8, R10, 0xffffffe ;  /* 0x0ffffffe0a087836 */ /* 0x001fc80000000000 */
[----:B------:R0:W1:Y:S02]  /*02b0*/  F2I.FTZ.U32.TRUNC.NTZ R9, R8 ;  /* 0x0000000800097305 */ /* 0x000064000021f000 */
[----:B------:R-:W-:-:S06]  /*02c0*/  @P0 VIADD R11, R11, 0x1 ;  /* 0x000000010b0b0836 */ /* 0x000fcc0000000000 */
[----:B------:R-:W-:Y:S02]  /*02d0*/  @!P1 IADD3 R11, PT, PT, -R11, RZ, RZ ;  /* 0x000000ff0b0b9210 */ /* 0x000fe40007ffe1ff */
[----:B------:R-:W-:Y:S01]  /*02e0*/  @!P2 LOP3.LUT R11, RZ, R4, RZ, 0x33, !PT ;  /* 0x00000004ff0ba212 */ /* 0x000fe200078e33ff */
[----:B0-----:R-:W-:-:S03]  /*02f0*/  IMAD.MOV.U32 R8, RZ, RZ, RZ ;  /* 0x000000ffff087224 */ /* 0x001fc600078e00ff */
[----:B------:R-:W-:Y:S01]  /*0300*/  IADD3 R7, PT, PT, -R11, RZ, RZ ;  /* 0x000000ff0b077210 */ /* 0x000fe20007ffe1ff */
[----:B-1----:R-:W-:-:S04]  /*0310*/  IMAD.MOV R15, RZ, RZ, -R9 ;  /* 0x000000ffff0f7224 */ /* 0x002fc800078e0a09 */
[----:B------:R-:W-:Y:S02]  /*0320*/  IMAD R13, R4, R7, R5 ;  /* 0x00000007040d7224 */ /* 0x000fe400078e0205 */
[----:B------:R-:W-:-:S03]  /*0330*/  IMAD R5, R15, R6, RZ ;  /* 0x000000060f057224 */ /* 0x000fc600078e02ff */
[----:B------:R-:W-:Y:S01]  /*0340*/  IABS R4, R13 ;  /* 0x0000000d00047213 */ /* 0x000fe20000000000 */
[----:B------:R-:W-:-:S03]  /*0350*/  IMAD.HI.U32 R8, R9, R5, R8 ;  /* 0x0000000509087227 */ /* 0x000fc600078e0008 */
[----:B------:R-:W-:-:S05]  /*0360*/  MOV R5, R4 ;  /* 0x0000000400057202 */ /* 0x000fca0000000f00 */
[----:B------:R-:W-:-:S04]  /*0370*/  IMAD.HI.U32 R8, R8, R5, RZ ;  /* 0x0000000508087227 */ /* 0x000fc800078e00ff */
[----:B------:R-:W-:-:S04]  /*0380*/  IMAD.MOV R4, RZ, RZ, -R8 ;  /* 0x000000ffff047224 */ /* 0x000fc800078e0a08 */
[----:B------:R-:W-:Y:S01]  /*0390*/  IMAD R5, R6, R4, R5 ;  /* 0x0000000406057224 */ /* 0x000fe200078e0205 */
[----:B------:R-:W-:-:S04]  /*03a0*/  LOP3.LUT R4, R13, R2, RZ, 0x3c, !PT ;  /* 0x000000020d047212 */ /* 0x000fc800078e3cff */
[----:B------:R-:W-:Y:S02]  /*03b0*/  ISETP.GT.U32.AND P2, PT, R6, R5, PT ;  /* 0x000000050600720c */ /* 0x000fe40003f44070 */
[----:B------:R-:W-:-:S11]  /*03c0*/  ISETP.GE.AND P1, PT, R4, RZ, PT ;  /* 0x000000ff0400720c */ /* 0x000fd60003f26270 */
[-C--:B------:R-:W-:Y:S01]  /*03d0*/  @!P2 IADD3 R5, PT, PT, R5, -R6.reuse, RZ ;  /* 0x800000060505a210 */ /* 0x080fe20007ffe0ff */
[----:B------:R-:W-:Y:S01]  /*03e0*/  @!P2 VIADD R8, R8, 0x1 ;  /* 0x000000010808a836 */ /* 0x000fe20000000000 */
[----:B------:R-:W-:Y:S02]  /*03f0*/  ISETP.NE.AND P2, PT, R2, RZ, PT ;  /* 0x000000ff0200720c */ /* 0x000fe40003f45270 */
[----:B------:R-:W-:Y:S02]  /*0400*/  ISETP.GE.U32.AND P0, PT, R5, R6, PT ;  /* 0x000000060500720c */ /* 0x000fe40003f06070 */
[----:B------:R-:W0:Y:S11]  /*0410*/  LDC.64 R4, c[0x0][0x380] ;  /* 0x0000e000ff047b82 */ /* 0x000e360000000a00 */
[----:B------:R-:W-:-:S05]  /*0420*/  @P0 IADD3 R8, PT, PT, R8, 0x1, RZ ;  /* 0x0000000108080810 */ /* 0x000fca0007ffe0ff */
[----:B------:R-:W-:Y:S01]  /*0430*/  @!P1 IMAD.MOV R8, RZ, RZ, -R8 ;  /* 0x000000ffff089224 */ /* 0x000fe200078e0a08 */
[----:B------:R-:W-:-:S04]  /*0440*/  @!P2 LOP3.LUT R8, RZ, R2, RZ, 0x33, !PT ;  /* 0x00000002ff08a212 */ /* 0x000fc800078e33ff */
[----:B------:R-:W-:-:S05]  /*0450*/  IADD3 R7, PT, PT, -R8, RZ, RZ ;  /* 0x000000ff08077210 */ /* 0x000fca0007ffe1ff */
[----:B------:R-:W-:Y:S02]  /*0460*/  IMAD R7, R2, R7, R13 ;  /* 0x0000000702077224 */ /* 0x000fe400078e020d */
[----:B--2---:R-:W-:-:S04]  /*0470*/  IMAD.IADD R9, R0, 0x1, R11 ;  /* 0x0000000100097824 */ /* 0x004fc800078e020b */
[----:B------:R-:W-:-:S04]  /*0480*/  IMAD R9, R9, UR6, R8 ;  /* 0x0000000609097c24 */ /* 0x000fc8000f8e0208 */
[----:B------:R-:W-:-:S04]  /*0490*/  IMAD R7, R9, R2, R7 ;  /* 0x0000000209077224 */ /* 0x000fc800078e0207 */
[----:B0-----:R-:W-:-:S05]  /*04a0*/  IMAD.WIDE R4, R7, 0x2, R4 ;  /* 0x0000000207047825 */ /* 0x001fca00078e0204 */
[----:B---3--:R-:W-:Y:S01]  /*04b0*/  STG.E.U16 desc[UR4][R4.64], R3 ;  /* 0x0000000304007986 */ /* 0x008fe2000c101504 */
[----:B------:R-:W-:Y:S05]  /*04c0*/  EXIT ;  /* 0x000000000000794d */ /* 0x000fea0003800000 */
.L_x_0:
[----:B------:R-:W-:-:S00]  /*04d0*/  BRA `(.L_x_0) ;  /* 0xfffffffc00fc7947 */ /* 0x000fc0000383ffff */
[----:B------:R-:W-:-:S00]  /*04e0*/  NOP ;  /* 0x0000000000007918 */ /* 0x000fc00000000000 */
        /* <DEDUP_REMOVED lines=9> */
.L_x_6:


//--------------------- .text.append_kv_bf16      --------------------------
	.section	.text.append_kv_bf16,"ax",@progbits
	.align	128
        .global         append_kv_bf16
        .type           append_kv_bf16,@function
        .size           append_kv_bf16,(.L_x_7 - append_kv_bf16)
        .other          append_kv_bf16,@"STO_CUDA_ENTRY STV_DEFAULT"
append_kv_bf16:
.text.append_kv_bf16:
[----:B------:R-:W-:Y:S01]  /*0000*/  LDC R1, c[0x0][0x37c] ;  /* 0x0000df00ff017b82 */ /* 0x000fe20000000800 */
[----:B------:R-:W0:Y:S07]  /*0010*/  S2R R0, SR_TID.X ;  /* 0x0000000000007919 */ /* 0x000e2e0000002100 */
[----:B------:R-:W1:Y:S01]  /*0020*/  LDC.64 R2, c[0x0][0x398] ;  /* 0x0000e600ff027b82 */ /* 0x000e620000000a00 */
[----:B------:R-:W2:Y:S07]  /*0030*/  LDCU UR5, c[0x0][0x3a0] ;  /* 0x00007400ff0577ac */ /* 0x000eae0008000800 */
[----:B------:R-:W0:Y:S08]  /*0040*/  S2UR UR4, SR_CTAID.X ;  /* 0x00000000000479c3 */ /* 0x000e300000002500 */
[----:B------:R-:W0:Y:S01]  /*0050*/  LDC R5, c[0x0][0x360] ;  /* 0x0000d800ff057b82 */ /* 0x000e220000000800 */
[----:B-1----:R-:W-:-:S02]  /*0060*/  IMAD R4, R3, R2, RZ ;  /* 0x0000000203047224 */ /* 0x002fc400078e02ff */
[----:B0-----:R-:W-:Y:S02]  /*0070*/  IMAD R5, R5, UR4, R0 ;  /* 0x0000000405057c24 */ /* 0x001fe4000f8e0200 */
[----:B--2---:R-:W-:-:S05]  /*0080*/  IMAD R0, R4, UR5, RZ ;  /* 0x0000000504007c24 */ /* 0x004fca000f8e02ff */
[----:B------:R-:W-:-:S13]  /*0090*/  ISETP.GE.AND P0, PT, R5, R0, PT ;  /* 0x000000000500720c */ /* 0x000fda0003f06270 */
[----:B------:R-:W-:Y:S05]  /*00a0*/  @P0 EXIT ;  /* 0x000000000000094d */ /* 0x000fea0003800000 */
[----:B------:R-:W0:Y:S01]  /*00b0*/  LDC.64 R6, c[0x0][0x388] ;  /* 0x0000e200ff067b82 */ /* 0x000e220000000a00 */
[----:B------:R-:W1:Y:S01]  /*00c0*/  LDCU.64 UR4, c[0x0][0x358] ;  /* 0x00006b00ff0477ac */ /* 0x000e620008000a00 */
[----:B------:R-:W-:Y:S01]  /*00d0*/  IABS R11, R4 ;  /* 0x00000004000b7213 */ /* 0x000fe20000000000 */
[----:B------:R-:W2:Y:S01]  /*00e0*/  LDCU UR6, c[0x0][0x390] ;  /* 0x00007200ff0677ac */ /* 0x000ea20008000800 */
[----:B0-----:R-:W-:-:S05]  /*00f0*/  IMAD.WIDE R6, R5, 0x2, R6 ;  /* 0x0000000205067825 */ /* 0x001fca00078e0206 */
[----:B-1----:R0:W3:Y:S01]  /*0100*/  LDG.E.U16.CONSTANT R0, desc[UR4][R6.64] ;  /* 0x0000000406007981 */ /* 0x0020e2000c1e9500 */
[----:B------:R-:W1:Y:S01]  /*0110*/  I2F.RP R10, R11 ;  /* 0x0000000b000a7306 */ /* 0x000e620000209400 */
[----:B0-----:R-:W-:Y:S02]  /*0120*/  IABS R6, R4 ;  /* 0x0000000400067213 */ /* 0x001fe40000000000 */
[----:B------:R-:W-:-:S05]  /*0130*/  IABS R7, R3 ;  /* 0x0000000300077213 */ /* 0x000fca0000000000 */
[----:B-1----:R-:W0:Y:S02]  /*0140*/  MUFU.RCP R10, R10 ;  /* 0x0000000a000a7308 */ /* 0x002e240000001000 */
[----:B0-----:R-:W-:-:S06]  /*0150*/  VIADD R8, R10, 0xffffffe ;  /* 0x0ffffffe0a087836 */ /* 0x001fcc0000000000 */
[----:B------:R0:W1:Y:S02]  /*0160*/  F2I.FTZ.U32.TRUNC.NTZ R9, R8 ;  /* 0x0000000800097305 */ /* 0x000064000021f000 */
[----:B0-----:R-:W-:Y:S02]  /*0170*/  HFMA2 R8, -RZ, RZ, 0, 0 ;  /* 0x00000000ff087431 */ /* 0x001fe400000001ff */
[----:B-1----:R-:W-:-:S04]  /*0180*/  IMAD.MOV R12, RZ, RZ, -R9 ;  /* 0x000000ffff0c7224 */ /* 0x002fc800078e0a09 */
[----:B------:R-:W-:Y:S01]  /*0190*/  IMAD R13, R12, R11, RZ ;  /* 0x0000000b0c0d7224 */ /* 0x000fe200078e02ff */
[----:B------:R-:W-:-:S03]  /*01a0*/  IABS R12, R5 ;  /* 0x00000005000c7213 */ /* 0x000fc60000000000 */
[----:B------:R-:W-:-:S04]  /*01b0*/  IMAD.HI.U32 R9, R9, R13, R8 ;  /* 0x0000000d09097227 */ /* 0x000fc800078e0008 */
[----:B------:R-:W-:Y:S01]  /*01c0*/  IMAD.MOV R8, RZ, RZ, -R6 ;  /* 0x000000ffff087224 */ /* 0x000fe200078e0a06 */
[----:B------:R-:W-:Y:S01]  /*01d0*/  MOV R6, R7 ;  /* 0x0000000700067202 */ /* 0x000fe20000000f00 */
[----:B------:R-:W-:-:S03]  /*01e0*/  IMAD.HI.U32 R7, R9, R12, RZ ;  /* 0x0000000c09077227 */ /* 0x000fc600078e00ff */
[----:B------:R-:W0:Y:S01]  /*01f0*/  I2F.RP R10, R6 ;  /* 0x00000006000a7306 */ /* 0x000e220000209400 */
[----:B------:R-:W-:-:S05]  /*0200*/  IMAD R8, R7, R8, R12 ;  /* 0x0000000807087224 */ /* 0x000fca00078e020c */
[----:B------:R-:W-:Y:S02]  /*0210*/  ISETP.GT.U32.AND P2, PT, R11, R8, PT ;  /* 0x000000080b00720c */ /* 0x000fe40003f44070 */
[----:B0-----:R-:W0:Y:S11]  /*0220*/  MUFU.RCP R10, R10 ;  /* 0x0000000a000a7308 */ /* 0x001e360000001000 */
[----:B------:R-:W-:-:S02]  /*0230*/  @!P2 IMAD.IADD R8, R8, 0x1, -R11 ;  /* 0x000000010808a824 */ /* 0x000fc400078e0a0b */
[----:B------:R-:W-:Y:S01]  /*0240*/  @!P2 VIADD R7, R7, 0x1 ;  /* 0x000000010707a836 */ /* 0x000fe20000000000 */
[----:B------:R-:W-:Y:S02]  /*0250*/  ISETP.NE.AND P2, PT, R4, RZ, PT ;  /* 0x000000ff0400720c */ /* 0x000fe40003f45270 */
[----:B------:R-:W-:Y:S02]  /*0260*/  ISETP.GE.U32.AND P0, PT, R8, R11, PT ;  /* 0x0000000b0800720c */ /* 0x000fe40003f06070 */
[----:B------:R-:W-:-:S04]  /*0270*/  LOP3.LUT R8, R5, R4, RZ, 0x3c, !PT ;  /* 0x0000000405087212 */ /* 0x000fc800078e3cff */
[----:B------:R-:W-:Y:S02]  /*0280*/  ISETP.GE.AND P1, PT, R8, RZ, PT ;  /* 0x000000ff0800720c */ /* 0x000fe40003f26270 */
[----:B0-----:R-:W-:-:S04]  /*0290*/  IADD3 R8, PT, PT, R10, 0xffffffe, RZ ;  /* 0x0ffffffe0a087810 */ /* 0x001fc80007ffe0ff */
[----:B------:R0:W1:Y:S01]  /*02a0*/  F2I.FTZ.U32.TRUNC.NTZ R9, R8 ;  /* 0x0000000800097305 */ /* 0x000062000021f000 */
[----:B------:R-:W-:-:S05]  /*02b0*/  @P0 IADD3 R7, PT, PT, R7, 0x1, RZ ;  /* 0x0000000107070810 */ /* 0x000fca0007ffe0ff */
[----:B------:R-:W-:Y:S02]  /*02c0*/  IMAD.MOV.U32 R11, RZ, RZ, R7 ;  /* 0x000000ffff0b7224 */ /* 0x000fe400078e0007 */
[----:B0-----:R-:W-:-:S03]  /*02d0*/  IMAD.MOV.U32 R8, RZ, RZ, RZ ;  /* 0x000000ffff087224 */ /* 0x001fc600078e00ff */
[----:B------:R-:W-:Y:S02]  /*02e0*/  @!P1 IADD3 R11, PT, PT, -R11, RZ, RZ ;  /* 0x000000ff0b0b9210 */ /* 0x000fe40007ffe1ff */
[----:B------:R-:W-:Y:S01]  /*02f0*/  @!P2 LOP3.LUT R11, RZ, R4, RZ, 0x33, !PT ;  /* 0x00000004ff0ba212 */ /* 0x000fe200078e33ff */
[----:B-1----:R-:W-:-:S03]  /*0300*/  IMAD.MOV R13, RZ, RZ, -R9 ;  /* 0x000000ffff0d7224 */ /* 0x002fc600078e0a09 */
[----:B------:R-:W-:-:S05]  /*0310*/  IADD3 R7, PT, PT, -R11, RZ, RZ ;  /* 0x000000ff0b077210 */ /* 0x000fca0007ffe1ff */
[----:B------:R-:W-:Y:S01]  /*0320*/  IMAD R10, R4, R7, R5 ;  /* 0x00000007040a7224 */ /* 0x000fe200078e0205 */
[----:B--2---:R-:W-:Y:S01]  /*0330*/  IADD3 R7, PT, PT, R11, UR6, RZ ;  /* 0x000000060b077c10 */ /* 0x004fe2000fffe0ff */
        /* <DEDUP_REMOVED lines=18> */
[----:B------:R-:W-:Y:S01]  /*0460*/  IADD3 R6, PT, PT, -R8, RZ, RZ ;  /* 0x000000ff08067210 */ /* 0x000fe20007ffe1ff */
[----:B------:R-:W-:-:S04]  /*0470*/  IMAD R7, R7, R2, R8 ;  /* 0x0000000207077224 */ /* 0x000fc800078e0208 */
[----:B------:R-:W-:-:S04]  /*0480*/  IMAD R2, R3, R6, R10 ;  /* 0x0000000603027224 */ /* 0x000fc800078e020a */
[----:B------:R-:W-:-:S04]  /*0490*/  IMAD R3, R7, R3, R2 ;  /* 0x0000000307037224 */ /* 0x000fc800078e0202 */
[----:B0-----:R-:W-:-:S05]  /*04a0*/  IMAD.WIDE R2, R3, 0x2, R4 ;  /* 0x0000000203027825 */ /* 0x001fca00078e0204 */
[----:B---3--:R-:W-:Y:S01]  /*04b0*/  STG.E.U16 desc[UR4][R2.64], R0 ;  /* 0x0000000002007986 */ /* 0x008fe2000c101504 */
[----:B------:R-:W-:Y:S05]  /*04c0*/  EXIT ;  /* 0x000000000000794d */ /* 0x000fea0003800000 */
.L_x_1:
        /* <DEDUP_REMOVED lines=11> */
.L_x_7:


//--------------------- .text.append_kv_indirect_f16 --------------------------
	.section	.text.append_kv_indirect_f16,"ax",@progbits
	.align	128
        .global         append_kv_indirect_f16
        .type           append_kv_indirect_f16,@function
        .size           append_kv_indirect_f16,(.L_x_8 - append_kv_indirect_f16)
        .other          append_kv_indirect_f16,@"STO_CUDA_ENTRY STV_DEFAULT"
append_kv_indirect_f16:
.text.append_kv_indirect_f16:
        /* <DEDUP_REMOVED lines=77> */
.L_x_2:
        /* <DEDUP_REMOVED lines=11> */
.L_x_8:


//--------------------- .text.append_kv_f16       --------------------------
	.section	.text.append_kv_f16,"ax",@progbits
	.align	128
        .global         append_kv_f16
        .type           append_kv_f16,@function
        .size           append_kv_f16,(.L_x_9 - append_kv_f16)
        .other          append_kv_f16,@"STO_CUDA_ENTRY STV_DEFAULT"
append_kv_f16:
.text.append_kv_f16:
        /* <DEDUP_REMOVED lines=77> */
.L_x_3:
        /* <DEDUP_REMOVED lines=11> */
.L_x_9:


//--------------------- .text.append_kv_indirect_f32 --------------------------
	.section	.text.append_kv_indirect_f32,"ax",@progbits
	.align	128
        .global         append_kv_indirect_f32
        .type           append_kv_indirect_f32,@function
        .size           append_kv_indirect_f32,(.L_x_10 - append_kv_indirect_f32)
        .other          append_kv_indirect_f32,@"STO_CUDA_ENTRY STV_DEFAULT"
append_kv_indirect_f32:
.text.append_kv_indirect_f32:
        /* <DEDUP_REMOVED lines=16> */
[----:B------:R1:W3:Y:S01]  /*0100*/  LDG.E.CONSTANT R3, desc[UR4][R8.64] ;  /* 0x0000000408037981 */ /* 0x0002e2000c1e9900 */
        /* <DEDUP_REMOVED lines=58> */
[----:B---3--:R-:W-:Y:S01]  /*04b0*/  STG.E desc[UR4][R4.64], R3 ;  /* 0x0000000304007986 */ /* 0x008fe2000c101904 */
[----:B------:R-:W-:Y:S05]  /*04c0*/  EXIT ;  /* 0x000000000000794d */ /* 0x000fea0003800000 */
.L_x_4:
        /* <DEDUP_REMOVED lines=11> */
.L_x_10:


//--------------------- .text.append_kv_f32       --------------------------
	.section	.text.append_kv_f32,"ax",@progbits
	.align	128
        .global         append_kv_f32
        .type           append_kv_f32,@function
        .size           append_kv_f32,(.L_x_11 - append_kv_f32)
        .other          append_kv_f32,@"STO_CUDA_ENTRY STV_DEFAULT"
append_kv_f32:
.text.append_kv_f32:
        /* <DEDUP_REMOVED lines=16> */
[----:B-1----:R0:W3:Y:S01]  /*0100*/  LDG.E.CONSTANT R0, desc[UR4][R6.64] ;  /* 0x0000000406007981 */ /* 0x0020e2000c1e9900 */
        /* <DEDUP_REMOVED lines=58> */
[----:B---3--:R-:W-:Y:S01]  /*04b0*/  STG.E desc[UR4][R2.64], R0 ;  /* 0x0000000002007986 */ /* 0x008fe2000c101904 */
[----:B------:R-:W-:Y:S05]  /*04c0*/  EXIT ;  /* 0x000000000000794d */ /* 0x000fea0003800000 */
.L_x_5:
        /* <DEDUP_REMOVED lines=11> */
.L_x_11:


//--------------------- .nv.shared.reserved.0     --------------------------
	.section	.nv.shared.reserved.0,"aw",@nobits
	.weak		__nv_reservedSMEM_offset_0_alias
	.size		__nv_reservedSMEM_offset_0_alias, 0, 64
	.other		__nv_reservedSMEM_offset_0_alias,@"STO_CUDA_RESERVED_SHARED STV_DEFAULT"
__nv_reservedSMEM_offset_0_alias:
	.zero		0
	.zero		64


//--------------------- .nv.constant0.append_kv_indirect_bf16 --------------------------
	.section	.nv.constant0.append_kv_indirect_bf16,"a",@progbits
	.sectionflags	@""
	.align	4
.nv.constant0.append_kv_indirect_bf16:
	.zero		936


//--------------------- .nv.constant0.append_kv_bf16 --------------------------
	.section	.nv.constant0.append_kv_bf16,"a",@progbits
	.sectionflags	@""
	.align	4
.nv.constant0.append_kv_bf16:
	.zero		932


//--------------------- .nv.constant0.append_kv_indirect_f16 --------------------------
	.section	.nv.constant0.append_kv_indirect_f16,"a",@progbits
	.sectionflags	@""
	.align	4
.nv.constant0.append_kv_indirect_f16:
	.zero		936


//--------------------- .nv.constant0.append_kv_f16 --------------------------
	.section	.nv.constant0.append_kv_f16,"a",@progbits
	.sectionflags	@""
	.align	4
.nv.constant0.append_kv_f16:
	.zero		932


//--------------------- .nv.constant0.append_kv_indirect_f32 --------------------------
	.section	.nv.constant0.append_kv_indirect_f32,"a",@progbits
	.sectionflags	@""
	.align	4
.nv.constant0.append_kv_indirect_f32:
	.zero		936


//--------------------- .nv.constant0.append_kv_f32 --------------------------
	.section	.nv.constant0.append_kv_f32,"a",@progbits
	.sectionflags	@""
	.align	4
.nv.constant0.append_kv_f32:
	.zero		932


//--------------------- SYMBOLS --------------------------

	.type		.nv.reservedSmem.offset0,@object
	.size		.nv.reservedSmem.offset0,0x4
